//
// Generated by NVIDIA NVVM Compiler
//
// Compiler Build ID: CL-36424714
// Cuda compilation tools, release 13.0, V13.0.88
// Based on NVVM 20.0.0
//

.version 9.0
.target sm_100
.address_size 64

	// .globl	_Z9reductionRiPi
.global .attribute(.managed) .align 4 .u32 sum;

.visible .entry _Z9reductionRiPi(
	.param .u64 .ptr .align 1 _Z9reductionRiPi_param_0,
	.param .u64 .ptr .align 1 _Z9reductionRiPi_param_1
)
{
	.reg .pred 	%p<7>;
	.reg .b32 	%r<18>;
	.reg .b64 	%rd<7>;

	ld.param.u64 	%rd1, [_Z9reductionRiPi_param_0];
	ld.param.u64 	%rd2, [_Z9reductionRiPi_param_1];
	cvta.to.global.u64 	%rd3, %rd2;
	mov.u32 	%r2, %ctaid.x;
	mov.u32 	%r3, %ntid.x;
	mov.u32 	%r4, %tid.x;
	mad.lo.s32 	%r5, %r2, %r3, %r4;
	mul.wide.s32 	%rd4, %r5, 4;
	add.s64 	%rd5, %rd3, %rd4;
	ld.global.u32 	%r6, [%rd5];
	shfl.sync.down.b32	%r7|%p1, %r6, 16, 31, -1;
	add.s32 	%r8, %r7, %r6;
	shfl.sync.down.b32	%r9|%p2, %r8, 8, 31, -1;
	add.s32 	%r10, %r9, %r8;
	shfl.sync.down.b32	%r11|%p3, %r10, 4, 31, -1;
	add.s32 	%r12, %r11, %r10;
	shfl.sync.down.b32	%r13|%p4, %r12, 2, 31, -1;
	add.s32 	%r14, %r13, %r12;
	shfl.sync.down.b32	%r15|%p5, %r14, 1, 31, -1;
	add.s32 	%r1, %r15, %r14;
	and.b32  	%r16, %r4, 31;
	setp.ne.s32 	%p6, %r16, 0;
	@%p6 bra 	$L__BB0_2;
	cvta.to.global.u64 	%rd6, %rd1;
	atom.global.add.u32 	%r17, [%rd6], %r1;
$L__BB0_2:
	ret;

}


// ===== COMPILED SASS (sm_100) =====

	.target	sm_100

	.elftype	@"ET_EXEC"


//--------------------- .note.nv.tkinfo           --------------------------
	.section	.note.nv.tkinfo,"",@"SHT_NOTE"
	.sectionflags	@"SHF_NOTE_NV_TKINFO"
	.tkinfo
        /*0018*/ 	.word	0x00000002
        /*0030*/ 	.string	""
        /*0030*/ 	.string	"ptxas"
        /*0030*/ 	.string	"Cuda compilation tools, release 13.0, V13.0.88"
        /*0030*/ 	.string	"Build cuda_13.0.r13.0/compiler.36424714_0"
        /*0030*/ 	.string	"-arch sm_100 -m 64 "



//--------------------- .note.nv.cuinfo           --------------------------
	.section	.note.nv.cuinfo,"",@"SHT_NOTE"
	.sectionflags	@"SHF_NOTE_NV_CUINFO"
        /*0018*/ 	.short	0x0002
        /*001a*/ 	.short	0x0064
        /*001c*/ 	.short	0x0082
	.zero		2


//--------------------- .nv.info                  --------------------------
	.section	.nv.info,"",@"SHT_CUDA_INFO"
	.align	4


	//----- nvinfo : EIATTR_REGCOUNT
	.align		4
        /*0000*/ 	.byte	0x04, 0x2f
        /*0002*/ 	.short	(.L_2 - .L_1)
	.align		4
.L_1:
        /*0004*/ 	.word	index@(_Z9reductionRiPi)
        /*0008*/ 	.word	0x0000000c


	//----- nvinfo : EIATTR_FRAME_SIZE
	.align		4
.L_2:
        /*000c*/ 	.byte	0x04, 0x11
        /*000e*/ 	.short	(.L_4 - .L_3)
	.align		4
.L_3:
        /*0010*/ 	.word	index@(_Z9reductionRiPi)
        /*0014*/ 	.word	0x00000000


	//----- nvinfo : EIATTR_MIN_STACK_SIZE
	.align		4
.L_4:
        /*0018*/ 	.byte	0x04, 0x12
        /*001a*/ 	.short	(.L_6 - .L_5)
	.align		4
.L_5:
        /*001c*/ 	.word	index@(_Z9reductionRiPi)
        /*0020*/ 	.word	0x00000000
.L_6:


//--------------------- .nv.compat                --------------------------
	.section	.nv.compat,"",@"SHT_CUDA_COMPAT_INFO"
	.align	4
        /*0000*/ 	.byte	0x02, 0x09, 0x00, 0x00, 0x02, 0x02, 0x01, 0x00, 0x02, 0x05, 0x05, 0x00, 0x03, 0x07, 0x01, 0x01
        /*0010*/ 	.byte	0x02, 0x03, 0x00, 0x00, 0x02, 0x06, 0x01, 0x00, 0x04, 0x0b, 0x08, 0x00, 0x09, 0x00, 0x00, 0x00
        /*0020*/ 	.byte	0x00, 0x00, 0x00, 0x00


//--------------------- .nv.info._Z9reductionRiPi --------------------------
	.section	.nv.info._Z9reductionRiPi,"",@"SHT_CUDA_INFO"
	.sectionflags	@""
	.align	4


	//----- nvinfo : EIATTR_CUDA_API_VERSION
	.align		4
        /*0000*/ 	.byte	0x04, 0x37
        /*0002*/ 	.short	(.L_8 - .L_7)
.L_7:
        /*0004*/ 	.word	0x00000082


	//----- nvinfo : EIATTR_KPARAM_INFO
	.align		4
.L_8:
        /*0008*/ 	.byte	0x04, 0x17
        /*000a*/ 	.short	(.L_10 - .L_9)
.L_9:
        /*000c*/ 	.word	0x00000000
        /*0010*/ 	.short	0x0001
        /*0012*/ 	.short	0x0008
        /*0014*/ 	.byte	0x00, 0xf5, 0x21, 0x00


	//----- nvinfo : EIATTR_KPARAM_INFO
	.align		4
.L_10:
        /*0018*/ 	.byte	0x04, 0x17
        /*001a*/ 	.short	(.L_12 - .L_11)
.L_11:
        /*001c*/ 	.word	0x00000000
        /*0020*/ 	.short	0x0000
        /*0022*/ 	.short	0x0000
        /*0024*/ 	.byte	0x00, 0xf5, 0x21, 0x00


	//----- nvinfo : EIATTR_SPARSE_MMA_MASK
	.align		4
.L_12:
        /*0028*/ 	.byte	0x03, 0x50
        /*002a*/ 	.short	0x0000


	//----- nvinfo : EIATTR_MAXREG_COUNT
	.align		4
        /*002c*/ 	.byte	0x03, 0x1b
        /*002e*/ 	.short	0x00ff


	//----- nvinfo : EIATTR_MERCURY_ISA_VERSION
	.align		4
        /*0030*/ 	.byte	0x03, 0x5f
        /*0032*/ 	.short	0x0101


	//----- nvinfo : EIATTR_INT_WARP_WIDE_INSTR_OFFSETS
	.align		4
        /*0034*/ 	.byte	0x04, 0x31
        /*0036*/ 	.short	(.L_14 - .L_13)


	//   ....[0]....
.L_13:
        /*0038*/ 	.word	0x00000170


	//   ....[1]....
        /*003c*/ 	.word	0x00000180


	//----- nvinfo : EIATTR_COOP_GROUP_MASK_REGIDS
	.align		4
.L_14:
        /*0040*/ 	.byte	0x04, 0x29
        /*0042*/ 	.short	(.L_16 - .L_15)


	//   ....[0]....
.L_15:
        /*0044*/ 	.word	0xffffffff


	//   ....[1]....
        /*0048*/ 	.word	0xffffffff


	//   ....[2]....
        /*004c*/ 	.word	0xffffffff


	//   ....[3]....
        /*0050*/ 	.word	0xffffffff


	//   ....[4]....
        /*0054*/ 	.word	0xffffffff


	//----- nvinfo : EIATTR_COOP_GROUP_INSTR_OFFSETS
	.align		4
.L_16:
        /*0058*/ 	.byte	0x04, 0x28
        /*005a*/ 	.short	(.L_18 - .L_17)


	//   ....[0]....
.L_17:
        /*005c*/ 	.word	0x000000a0


	//   ....[1]....
        /*0060*/ 	.word	0x000000c0


	//   ....[2]....
        /*0064*/ 	.word	0x000000e0


	//   ....[3]....
        /*0068*/ 	.word	0x00000100


	//   ....[4]....
        /*006c*/ 	.word	0x00000120


	//----- nvinfo : EIATTR_VRC_CTA_INIT_COUNT
	.align		4
.L_18:
        /*0070*/ 	.byte	0x02, 0x4a
	.zero		1
	.zero		1


	//----- nvinfo : EIATTR_EXIT_INSTR_OFFSETS
	.align		4
        /*0074*/ 	.byte	0x04, 0x1c
        /*0076*/ 	.short	(.L_20 - .L_19)


	//   ....[0]....
.L_19:
        /*0078*/ 	.word	0x00000130


	//   ....[1]....
        /*007c*/ 	.word	0x000001d0


	//----- nvinfo : EIATTR_CBANK_PARAM_SIZE
	.align		4
.L_20:
        /*0080*/ 	.byte	0x03, 0x19
        /*0082*/ 	.short	0x0010


	//----- nvinfo : EIATTR_PARAM_CBANK
	.align		4
        /*0084*/ 	.byte	0x04, 0x0a
        /*0086*/ 	.short	(.L_22 - .L_21)
	.align		4
.L_21:
        /*0088*/ 	.word	index@(.nv.constant0._Z9reductionRiPi)
        /*008c*/ 	.short	0x0380
        /*008e*/ 	.short	0x0010


	//----- nvinfo : EIATTR_SW_WAR
	.align		4
.L_22:
        /*0090*/ 	.byte	0x04, 0x36
        /*0092*/ 	.short	(.L_24 - .L_23)
.L_23:
        /*0094*/ 	.word	0x00000008
.L_24:


//--------------------- .nv.callgraph             --------------------------
	.section	.nv.callgraph,"",@"SHT_CUDA_CALLGRAPH"
	.align	4
	.sectionentsize	8
	.align		4
        /*0000*/ 	.word	0x00000000
	.align		4
        /*0004*/ 	.word	0xffffffff
	.align		4
        /*0008*/ 	.word	0x00000000
	.align		4
        /*000c*/ 	.word	0xfffffffe
	.align		4
        /*0010*/ 	.word	0x00000000
	.align		4
        /*0014*/ 	.word	0xfffffffd
	.align		4
        /*0018*/ 	.word	0x00000000
	.align		4
        /*001c*/ 	.word	0xfffffffc


//--------------------- .nv.constant4             --------------------------
	.section	.nv.constant4,"a",@progbits
	.align	8
	.align		8
.nv.constant4:
        /*0000*/ 	.dword	sum


//--------------------- .text._Z9reductionRiPi    --------------------------
	.section	.text._Z9reductionRiPi,"ax",@progbits
	.align	128
        .global         _Z9reductionRiPi
        .type           _Z9reductionRiPi,@function
        .size           _Z9reductionRiPi,(.L_x_1 - _Z9reductionRiPi)
        .other          _Z9reductionRiPi,@"STO_CUDA_ENTRY STV_DEFAULT"
_Z9reductionRiPi:
.text._Z9reductionRiPi:
[----:B------:R-:W-:Y:S01]  /*0000*/  LDC R1, c[0x0][0x37c] ;  /* 0x0000df00ff017b82 */ /* 0x000fe20000000800 */
[----:B------:R-:W0:Y:S07]  /*0010*/  S2R R6, SR_TID.X ;  /* 0x0000000000067919 */ /* 0x000e2e0000002100 */
[----:B------:R-:W0:Y:S01]  /*0020*/  S2UR UR4, SR_CTAID.X ;  /* 0x00000000000479c3 */ /* 0x000e220000002500 */
[----:B------:R-:W1:Y:S07]  /*0030*/  LDCU.64 UR6, c[0x0][0x358] ;  /* 0x00006b00ff0677ac */ /* 0x000e6e0008000a00 */
[----:B------:R-:W0:Y:S08]  /*0040*/  LDC R5, c[0x0][0x360] ;  /* 0x0000d800ff057b82 */ /* 0x000e300000000800 */
[----:B------:R-:W2:Y:S01]  /*0050*/  LDC.64 R2, c[0x0][0x388] ;  /* 0x0000e200ff027b82 */ /* 0x000ea20000000a00 */
[----:B0-----:R-:W-:-:S04]  /*0060*/  IMAD R5, R5, UR4, R6 ;  /* 0x0000000405057c24 */ /* 0x001fc8000f8e0206 */
[----:B--2---:R-:W-:-:S06]  /*0070*/  IMAD.WIDE R2, R5, 0x4, R2 ;  /* 0x0000000405027825 */ /* 0x004fcc00078e0202 */
[----:B-1----:R-:W2:Y:S01]  /*0080*/  LDG.E R2, desc[UR6][R2.64] ;  /* 0x0000000602027981 */ /* 0x002ea2000c1e1900 */
[----:B------:R-:W-:-:S03]  /*0090*/  LOP3.LUT P0, RZ, R6, 0x1f, RZ, 0xc0, !PT ;  /* 0x0000001f06ff7812 */ /* 0x000fc6000780c0ff */
[----:B--2---:R-:W0:Y:S02]  /*00a0*/  SHFL.DOWN PT, R5, R2, 0x10, 0x1f ;  /* 0x0a001f0002057f89 */ /* 0x004e2400000e0000 */
[----:B0-----:R-:W-:-:S05]  /*00b0*/  IMAD.IADD R5, R2, 0x1, R5 ;  /* 0x0000000102057824 */ /* 0x001fca00078e0205 */
[----:B------:R-:W0:Y:S02]  /*00c0*/  SHFL.DOWN PT, R0, R5, 0x8, 0x1f ;  /* 0x09001f0005007f89 */ /* 0x000e2400000e0000 */
[----:B0-----:R-:W-:-:S05]  /*00d0*/  IMAD.IADD R0, R5, 0x1, R0 ;  /* 0x0000000105007824 */ /* 0x001fca00078e0200 */
[----:B------:R-:W0:Y:S02]  /*00e0*/  SHFL.DOWN PT, R7, R0, 0x4, 0x1f ;  /* 0x08801f0000077f89 */ /* 0x000e2400000e0000 */
[----:B0-----:R-:W-:-:S05]  /*00f0*/  IADD3 R7, PT, PT, R0, R7, RZ ;  /* 0x0000000700077210 */ /* 0x001fca0007ffe0ff */
[----:B------:R-:W0:Y:S02]  /*0100*/  SHFL.DOWN PT, R4, R7, 0x2, 0x1f ;  /* 0x08401f0007047f89 */ /* 0x000e2400000e0000 */
[----:B0-----:R-:W-:-:S05]  /*0110*/  IMAD.IADD R4, R7, 0x1, R4 ;  /* 0x0000000107047824 */ /* 0x001fca00078e0204 */
[----:B------:R0:W1:Y:S01]  /*0120*/  SHFL.DOWN PT, R9, R4, 0x1, 0x1f ;  /* 0x08201f0004097f89 */ /* 0x00006200000e0000 */
[----:B------:R-:W-:Y:S05]  /*0130*/  @P0 EXIT ;  /* 0x000000000000094d */ /* 0x000fea0003800000 */
[----:B------:R-:W2:Y:S01]  /*0140*/  S2R R0, SR_LANEID ;  /* 0x0000000000007919 */ /* 0x000ea20000000000 */
[----:B-1----:R-:W-:Y:S01]  /*0150*/  IADD3 R9, PT, PT, R4, R9, RZ ;  /* 0x0000000904097210 */ /* 0x002fe20007ffe0ff */
[----:B------:R-:W1:Y:S01]  /*0160*/  LDC.64 R2, c[0x0][0x380] ;  /* 0x0000e000ff027b82 */ /* 0x000e620000000a00 */
[----:B------:R-:W-:-:S07]  /*0170*/  VOTEU.ANY UR4, UPT, PT ;  /* 0x0000000000047886 */ /* 0x000fce00038e0100 */
[----:B------:R-:W3:Y:S01]  /*0180*/  REDUX.SUM UR5, R9 ;  /* 0x00000000090573c4 */ /* 0x000ee2000000c000 */
[----:B------:R-:W-:Y:S01]  /*0190*/  UFLO.U32 UR4, UR4 ;  /* 0x00000004000472bd */ /* 0x000fe200080e0000 */
[----:B---3--:R-:W-:-:S05]  /*01a0*/  MOV R5, UR5 ;  /* 0x0000000500057c02 */ /* 0x008fca0008000f00 */
[----:B--2---:R-:W-:-:S13]  /*01b0*/  ISETP.EQ.U32.AND P0, PT, R0, UR4, PT ;  /* 0x0000000400007c0c */ /* 0x004fda000bf02070 */
[----:B-1----:R-:W-:Y:S01]  /*01c0*/  @P0 REDG.E.ADD.STRONG.GPU desc[UR6][R2.64], R5 ;  /* 0x000000050200098e */ /* 0x002fe2000c12e106 */
[----:B------:R-:W-:Y:S05]  /*01d0*/  EXIT ;  /* 0x000000000000794d */ /* 0x000fea0003800000 */
.L_x_0:
[----:B------:R-:W-:-:S00]  /*01e0*/  BRA `(.L_x_0) ;  /* 0xfffffffc00fc7947 */ /* 0x000fc0000383ffff */
[----:B------:R-:W-:-:S00]  /*01f0*/  NOP ;  /* 0x0000000000007918 */ /* 0x000fc00000000000 */
        /* <DEDUP_REMOVED lines=8> */
.L_x_1:


//--------------------- .nv.shared.reserved.0     --------------------------
	.section	.nv.shared.reserved.0,"aw",@nobits
	.weak		__nv_reservedSMEM_offset_0_alias
	.size		__nv_reservedSMEM_offset_0_alias, 0, 64
	.other		__nv_reservedSMEM_offset_0_alias,@"STO_CUDA_RESERVED_SHARED STV_DEFAULT"
__nv_reservedSMEM_offset_0_alias:
	.zero		0
	.zero		64


//--------------------- .nv.global                --------------------------
	.section	.nv.global,"aw",@nobits
	.align	4
.nv.global:
	.type		sum,@object
	.size		sum,(.L_0 - sum)
	.other		sum,@"STV_DEFAULT STO_CUDA_MANAGED"
sum:
	.zero		4
.L_0:


//--------------------- .nv.constant0._Z9reductionRiPi --------------------------
	.section	.nv.constant0._Z9reductionRiPi,"a",@progbits
	.sectionflags	@""
	.align	4
.nv.constant0._Z9reductionRiPi:
	.zero		912


//--------------------- SYMBOLS --------------------------

	.type		.nv.reservedSmem.offset0,@object
	.size		.nv.reservedSmem.offset0,0x4
